//
// Generated by NVIDIA NVVM Compiler
//
// Compiler Build ID: CL-36424714
// Cuda compilation tools, release 13.0, V13.0.88
// Based on NVVM 20.0.0
//

.version 9.0
.target sm_100
.address_size 64

	// .globl	_Z15calculateMaxMinPKfRfS1_mm
.extern .func  (.param .b32 func_retval0) vprintf
(
	.param .b64 vprintf_param_0,
	.param .b64 vprintf_param_1
)
;
// sharedMatM has been demoted
// sharedMatm has been demoted
.global .align 1 .b8 $str[20] = {71, 117, 97, 114, 100, 111, 32, 101, 108, 32, 118, 97, 108, 111, 114, 32, 37, 102, 10};

.visible .entry _Z15calculateMaxMinPKfRfS1_mm(
	.param .u64 .ptr .align 1 _Z15calculateMaxMinPKfRfS1_mm_param_0,
	.param .u64 .ptr .align 1 _Z15calculateMaxMinPKfRfS1_mm_param_1,
	.param .u64 .ptr .align 1 _Z15calculateMaxMinPKfRfS1_mm_param_2,
	.param .u64 _Z15calculateMaxMinPKfRfS1_mm_param_3,
	.param .u64 _Z15calculateMaxMinPKfRfS1_mm_param_4
)
{
	.local .align 8 .b8 	__local_depot0[8];
	.reg .b64 	%SP;
	.reg .b64 	%SPL;
	.reg .pred 	%p<20>;
	.reg .b32 	%r<21>;
	.reg .b32 	%f<25>;
	.reg .b64 	%rd<18>;
	.reg .b64 	%fd<2>;
	// demoted variable
	.shared .align 4 .b8 sharedMatM[4096];
	// demoted variable
	.shared .align 4 .b8 sharedMatm[4096];
	mov.u64 	%SPL, __local_depot0;
	cvta.local.u64 	%SP, %SPL;
	ld.param.u64 	%rd2, [_Z15calculateMaxMinPKfRfS1_mm_param_0];
	ld.param.u64 	%rd3, [_Z15calculateMaxMinPKfRfS1_mm_param_1];
	ld.param.u64 	%rd4, [_Z15calculateMaxMinPKfRfS1_mm_param_2];
	ld.param.u64 	%rd5, [_Z15calculateMaxMinPKfRfS1_mm_param_3];
	ld.param.u64 	%rd7, [_Z15calculateMaxMinPKfRfS1_mm_param_4];
	mov.u32 	%r5, %ctaid.x;
	mov.u32 	%r6, %ntid.x;
	mov.u32 	%r7, %tid.x;
	mad.lo.s32 	%r8, %r5, %r6, %r7;
	mov.u32 	%r9, %ctaid.y;
	mov.u32 	%r10, %ntid.y;
	mov.u32 	%r11, %tid.y;
	mad.lo.s32 	%r12, %r9, %r10, %r11;
	cvt.u32.u64 	%r14, %rd7;
	mad.lo.s32 	%r1, %r12, %r14, %r8;
	shl.b32 	%r15, %r7, 5;
	add.s32 	%r2, %r15, %r11;
	cvt.s64.s32 	%rd8, %r8;
	setp.le.u64 	%p1, %rd7, %rd8;
	cvt.u64.u32 	%rd9, %r12;
	setp.le.u64 	%p2, %rd5, %rd9;
	or.pred  	%p3, %p1, %p2;
	@%p3 bra 	$L__BB0_28;
	cvta.to.global.u64 	%rd10, %rd2;
	mul.wide.s32 	%rd11, %r1, 4;
	add.s64 	%rd1, %rd10, %rd11;
	ld.global.f32 	%f11, [%rd1];
	shl.b32 	%r16, %r2, 2;
	mov.u32 	%r17, sharedMatM;
	add.s32 	%r3, %r17, %r16;
	st.shared.f32 	[%r3], %f11;
	mov.u32 	%r18, sharedMatm;
	add.s32 	%r4, %r18, %r16;
	st.shared.f32 	[%r4], %f11;
	bar.sync 	0;
	setp.gt.u32 	%p4, %r2, 15;
	@%p4 bra 	$L__BB0_6;
	ld.shared.f32 	%f12, [%r4];
	ld.shared.f32 	%f1, [%r4+64];
	setp.leu.f32 	%p5, %f12, %f1;
	@%p5 bra 	$L__BB0_4;
	st.shared.f32 	[%r4], %f1;
$L__BB0_4:
	ld.shared.f32 	%f13, [%r3];
	ld.shared.f32 	%f2, [%r3+64];
	setp.geu.f32 	%p6, %f13, %f2;
	@%p6 bra 	$L__BB0_6;
	st.shared.f32 	[%r3], %f2;
$L__BB0_6:
	bar.sync 	0;
	setp.gt.u32 	%p7, %r2, 7;
	@%p7 bra 	$L__BB0_11;
	ld.shared.f32 	%f14, [%r4];
	ld.shared.f32 	%f3, [%r4+32];
	setp.leu.f32 	%p8, %f14, %f3;
	@%p8 bra 	$L__BB0_9;
	st.shared.f32 	[%r4], %f3;
$L__BB0_9:
	ld.shared.f32 	%f15, [%r3];
	ld.shared.f32 	%f4, [%r3+32];
	setp.geu.f32 	%p9, %f15, %f4;
	@%p9 bra 	$L__BB0_11;
	st.shared.f32 	[%r3], %f4;
$L__BB0_11:
	bar.sync 	0;
	setp.gt.u32 	%p10, %r2, 3;
	@%p10 bra 	$L__BB0_16;
	ld.shared.f32 	%f16, [%r4];
	ld.shared.f32 	%f5, [%r4+16];
	setp.leu.f32 	%p11, %f16, %f5;
	@%p11 bra 	$L__BB0_14;
	st.shared.f32 	[%r4], %f5;
$L__BB0_14:
	ld.shared.f32 	%f17, [%r3];
	ld.shared.f32 	%f6, [%r3+16];
	setp.geu.f32 	%p12, %f17, %f6;
	@%p12 bra 	$L__BB0_16;
	st.shared.f32 	[%r3], %f6;
$L__BB0_16:
	bar.sync 	0;
	setp.gt.u32 	%p13, %r2, 1;
	@%p13 bra 	$L__BB0_21;
	ld.shared.f32 	%f18, [%r4];
	ld.shared.f32 	%f7, [%r4+8];
	setp.leu.f32 	%p14, %f18, %f7;
	@%p14 bra 	$L__BB0_19;
	st.shared.f32 	[%r4], %f7;
$L__BB0_19:
	ld.shared.f32 	%f19, [%r3];
	ld.shared.f32 	%f8, [%r3+8];
	setp.geu.f32 	%p15, %f19, %f8;
	@%p15 bra 	$L__BB0_21;
	st.shared.f32 	[%r3], %f8;
$L__BB0_21:
	bar.sync 	0;
	setp.ne.s32 	%p16, %r2, 0;
	@%p16 bra 	$L__BB0_26;
	ld.shared.f32 	%f20, [%r4];
	ld.shared.f32 	%f9, [sharedMatm+4];
	setp.leu.f32 	%p17, %f20, %f9;
	@%p17 bra 	$L__BB0_24;
	st.shared.f32 	[%r4], %f9;
$L__BB0_24:
	ld.shared.f32 	%f21, [%r3];
	ld.shared.f32 	%f10, [sharedMatM+4];
	setp.geu.f32 	%p18, %f21, %f10;
	@%p18 bra 	$L__BB0_26;
	st.shared.f32 	[%r3], %f10;
$L__BB0_26:
	setp.ne.s32 	%p19, %r2, 0;
	bar.sync 	0;
	@%p19 bra 	$L__BB0_28;
	ld.shared.f32 	%f22, [sharedMatm];
	cvta.to.global.u64 	%rd12, %rd3;
	st.global.f32 	[%rd12], %f22;
	ld.shared.f32 	%f23, [sharedMatM];
	cvta.to.global.u64 	%rd13, %rd4;
	st.global.f32 	[%rd13], %f23;
	ld.global.f32 	%f24, [%rd1];
	cvt.f64.f32 	%fd1, %f24;
	add.u64 	%rd14, %SP, 0;
	add.u64 	%rd15, %SPL, 0;
	st.local.f64 	[%rd15], %fd1;
	mov.u64 	%rd16, $str;
	cvta.global.u64 	%rd17, %rd16;
	{ // callseq 0, 0
	.param .b64 param0;
	st.param.b64 	[param0], %rd17;
	.param .b64 param1;
	st.param.b64 	[param1], %rd14;
	.param .b32 retval0;
	call.uni (retval0), 
	vprintf, 
	(
	param0, 
	param1
	);
	ld.param.b32 	%r19, [retval0];
	} // callseq 0
$L__BB0_28:
	ret;

}


// ===== COMPILED SASS (sm_100) =====

	.target	sm_100

	.elftype	@"ET_EXEC"


//--------------------- .note.nv.tkinfo           --------------------------
	.section	.note.nv.tkinfo,"",@"SHT_NOTE"
	.sectionflags	@"SHF_NOTE_NV_TKINFO"
	.tkinfo
        /*0018*/ 	.word	0x00000002
        /*0030*/ 	.string	""
        /*0030*/ 	.string	"ptxas"
        /*0030*/ 	.string	"Cuda compilation tools, release 13.0, V13.0.88"
        /*0030*/ 	.string	"Build cuda_13.0.r13.0/compiler.36424714_0"
        /*0030*/ 	.string	"-arch sm_100 -m 64 "



//--------------------- .note.nv.cuinfo           --------------------------
	.section	.note.nv.cuinfo,"",@"SHT_NOTE"
	.sectionflags	@"SHF_NOTE_NV_CUINFO"
        /*0018*/ 	.short	0x0002
        /*001a*/ 	.short	0x0064
        /*001c*/ 	.short	0x0082
	.zero		2


//--------------------- .nv.info                  --------------------------
	.section	.nv.info,"",@"SHT_CUDA_INFO"
	.align	4


	//----- nvinfo : EIATTR_REGCOUNT
	.align		4
        /*0000*/ 	.byte	0x04, 0x2f
        /*0002*/ 	.short	(.L_2 - .L_1)
	.align		4
.L_1:
        /*0004*/ 	.word	index@(_Z15calculateMaxMinPKfRfS1_mm)
        /*0008*/ 	.word	0x00000018


	//----- nvinfo : EIATTR_FRAME_SIZE
	.align		4
.L_2:
        /*000c*/ 	.byte	0x04, 0x11
        /*000e*/ 	.short	(.L_4 - .L_3)
	.align		4
.L_3:
        /*0010*/ 	.word	index@(_Z15calculateMaxMinPKfRfS1_mm)
        /*0014*/ 	.word	0x00000008


	//----- nvinfo : EIATTR_MIN_STACK_SIZE
	.align		4
.L_4:
        /*0018*/ 	.byte	0x04, 0x12
        /*001a*/ 	.short	(.L_6 - .L_5)
	.align		4
.L_5:
        /*001c*/ 	.word	index@(_Z15calculateMaxMinPKfRfS1_mm)
        /*0020*/ 	.word	0x00000008
.L_6:


//--------------------- .nv.compat                --------------------------
	.section	.nv.compat,"",@"SHT_CUDA_COMPAT_INFO"
	.align	4
        /*0000*/ 	.byte	0x02, 0x09, 0x00, 0x00, 0x02, 0x02, 0x01, 0x00, 0x02, 0x05, 0x05, 0x00, 0x03, 0x07, 0x01, 0x01
        /*0010*/ 	.byte	0x02, 0x03, 0x00, 0x00, 0x02, 0x06, 0x01, 0x00, 0x04, 0x0b, 0x08, 0x00, 0x09, 0x00, 0x00, 0x00
        /*0020*/ 	.byte	0x00, 0x00, 0x00, 0x00


//--------------------- .nv.info._Z15calculateMaxMinPKfRfS1_mm --------------------------
	.section	.nv.info._Z15calculateMaxMinPKfRfS1_mm,"",@"SHT_CUDA_INFO"
	.sectionflags	@""
	.align	4


	//----- nvinfo : EIATTR_CUDA_API_VERSION
	.align		4
        /*0000*/ 	.byte	0x04, 0x37
        /*0002*/ 	.short	(.L_8 - .L_7)
.L_7:
        /*0004*/ 	.word	0x00000082


	//----- nvinfo : EIATTR_KPARAM_INFO
	.align		4
.L_8:
        /*0008*/ 	.byte	0x04, 0x17
        /*000a*/ 	.short	(.L_10 - .L_9)
.L_9:
        /*000c*/ 	.word	0x00000000
        /*0010*/ 	.short	0x0004
        /*0012*/ 	.short	0x0020
        /*0014*/ 	.byte	0x00, 0xf0, 0x21, 0x00


	//----- nvinfo : EIATTR_KPARAM_INFO
	.align		4
.L_10:
        /*0018*/ 	.byte	0x04, 0x17
        /*001a*/ 	.short	(.L_12 - .L_11)
.L_11:
        /*001c*/ 	.word	0x00000000
        /*0020*/ 	.short	0x0003
        /*0022*/ 	.short	0x0018
        /*0024*/ 	.byte	0x00, 0xf0, 0x21, 0x00


	//----- nvinfo : EIATTR_KPARAM_INFO
	.align		4
.L_12:
        /*0028*/ 	.byte	0x04, 0x17
        /*002a*/ 	.short	(.L_14 - .L_13)
.L_13:
        /*002c*/ 	.word	0x00000000
        /*0030*/ 	.short	0x0002
        /*0032*/ 	.short	0x0010
        /*0034*/ 	.byte	0x00, 0xf5, 0x21, 0x00


	//----- nvinfo : EIATTR_KPARAM_INFO
	.align		4
.L_14:
        /*0038*/ 	.byte	0x04, 0x17
        /*003a*/ 	.short	(.L_16 - .L_15)
.L_15:
        /*003c*/ 	.word	0x00000000
        /*0040*/ 	.short	0x0001
        /*0042*/ 	.short	0x0008
        /*0044*/ 	.byte	0x00, 0xf5, 0x21, 0x00


	//----- nvinfo : EIATTR_KPARAM_INFO
	.align		4
.L_16:
        /*0048*/ 	.byte	0x04, 0x17
        /*004a*/ 	.short	(.L_18 - .L_17)
.L_17:
        /*004c*/ 	.word	0x00000000
        /*0050*/ 	.short	0x0000
        /*0052*/ 	.short	0x0000
        /*0054*/ 	.byte	0x00, 0xf5, 0x21, 0x00


	//----- nvinfo : EIATTR_SPARSE_MMA_MASK
	.align		4
.L_18:
        /*0058*/ 	.byte	0x03, 0x50
        /*005a*/ 	.short	0x0000


	//----- nvinfo : EIATTR_MAXREG_COUNT
	.align		4
        /*005c*/ 	.byte	0x03, 0x1b
        /*005e*/ 	.short	0x00ff


	//----- nvinfo : EIATTR_NUM_BARRIERS
	.align		4
        /*0060*/ 	.byte	0x02, 0x4c
        /*0062*/ 	.byte	0x01
	.zero		1


	//----- nvinfo : EIATTR_EXTERNS
	.align		4
        /*0064*/ 	.byte	0x04, 0x0f
        /*0066*/ 	.short	(.L_20 - .L_19)


	//   ....[0]....
	.align		4
.L_19:
        /*0068*/ 	.word	index@(vprintf)


	//----- nvinfo : EIATTR_MERCURY_ISA_VERSION
	.align		4
.L_20:
        /*006c*/ 	.byte	0x03, 0x5f
        /*006e*/ 	.short	0x0101


	//----- nvinfo : EIATTR_VRC_CTA_INIT_COUNT
	.align		4
        /*0070*/ 	.byte	0x02, 0x4a
	.zero		1
	.zero		1


	//----- nvinfo : EIATTR_SYSCALL_OFFSETS
	.align		4
        /*0074*/ 	.byte	0x04, 0x46
        /*0076*/ 	.short	(.L_22 - .L_21)


	//   ....[0]....
.L_21:
        /*0078*/ 	.word	0x00000770


	//----- nvinfo : EIATTR_EXIT_INSTR_OFFSETS
	.align		4
.L_22:
        /*007c*/ 	.byte	0x04, 0x1c
        /*007e*/ 	.short	(.L_24 - .L_23)


	//   ....[0]....
.L_23:
        /*0080*/ 	.word	0x00000160


	//   ....[1]....
        /*0084*/ 	.word	0x00000670


	//   ....[2]....
        /*0088*/ 	.word	0x00000780


	//----- nvinfo : EIATTR_CRS_STACK_SIZE
	.align		4
.L_24:
        /*008c*/ 	.byte	0x04, 0x1e
        /*008e*/ 	.short	(.L_26 - .L_25)
.L_25:
        /*0090*/ 	.word	0x00000000


	//----- nvinfo : EIATTR_CBANK_PARAM_SIZE
	.align		4
.L_26:
        /*0094*/ 	.byte	0x03, 0x19
        /*0096*/ 	.short	0x0028


	//----- nvinfo : EIATTR_PARAM_CBANK
	.align		4
        /*0098*/ 	.byte	0x04, 0x0a
        /*009a*/ 	.short	(.L_28 - .L_27)
	.align		4
.L_27:
        /*009c*/ 	.word	index@(.nv.constant0._Z15calculateMaxMinPKfRfS1_mm)
        /*00a0*/ 	.short	0x0380
        /*00a2*/ 	.short	0x0028


	//----- nvinfo : EIATTR_SW_WAR
	.align		4
.L_28:
        /*00a4*/ 	.byte	0x04, 0x36
        /*00a6*/ 	.short	(.L_30 - .L_29)
.L_29:
        /*00a8*/ 	.word	0x00000008
.L_30:


//--------------------- .nv.callgraph             --------------------------
	.section	.nv.callgraph,"",@"SHT_CUDA_CALLGRAPH"
	.align	4
	.sectionentsize	8
	.align		4
        /*0000*/ 	.word	0x00000000
	.align		4
        /*0004*/ 	.word	0xffffffff
	.align		4
        /*0008*/ 	.word	index@(_Z15calculateMaxMinPKfRfS1_mm)
	.align		4
        /*000c*/ 	.word	index@(vprintf)
	.align		4
        /*0010*/ 	.word	0x00000000
	.align		4
        /*0014*/ 	.word	0xfffffffe
	.align		4
        /*0018*/ 	.word	0x00000000
	.align		4
        /*001c*/ 	.word	0xfffffffd
	.align		4
        /*0020*/ 	.word	0x00000000
	.align		4
        /*0024*/ 	.word	0xfffffffc


//--------------------- .nv.constant4             --------------------------
	.section	.nv.constant4,"a",@progbits
	.align	8
	.align		8
.nv.constant4:
        /*0000*/ 	.dword	vprintf
	.align		8
        /*0008*/ 	.dword	$str


//--------------------- .text._Z15calculateMaxMinPKfRfS1_mm --------------------------
	.section	.text._Z15calculateMaxMinPKfRfS1_mm,"ax",@progbits
	.align	128
        .global         _Z15calculateMaxMinPKfRfS1_mm
        .type           _Z15calculateMaxMinPKfRfS1_mm,@function
        .size           _Z15calculateMaxMinPKfRfS1_mm,(.L_x_12 - _Z15calculateMaxMinPKfRfS1_mm)
        .other          _Z15calculateMaxMinPKfRfS1_mm,@"STO_CUDA_ENTRY STV_DEFAULT"
_Z15calculateMaxMinPKfRfS1_mm:
.text._Z15calculateMaxMinPKfRfS1_mm:
[----:B------:R-:W0:Y:S01]  /*0000*/  LDC R1, c[0x0][0x37c] ;  /* 0x0000df00ff017b82 */ /* 0x000e220000000800 */
[----:B------:R-:W1:Y:S01]  /*0010*/  S2R R8, SR_TID.Y ;  /* 0x0000000000087919 */ /* 0x000e620000002200 */
[----:B------:R-:W2:Y:S06]  /*0020*/  LDCU UR5, c[0x0][0x2fc] ;  /* 0x00005f80ff0577ac */ /* 0x000eac0008000800 */
[----:B------:R-:W3:Y:S01]  /*0030*/  LDC R0, c[0x0][0x360] ;  /* 0x0000d800ff007b82 */ /* 0x000ee20000000800 */
[----:B0-----:R-:W-:Y:S01]  /*0040*/  VIADD R1, R1, 0xfffffff8 ;  /* 0xfffffff801017836 */ /* 0x001fe20000000000 */
[----:B------:R-:W3:Y:S01]  /*0050*/  S2R R9, SR_TID.X ;  /* 0x0000000000097919 */ /* 0x000ee20000002100 */
[----:B------:R-:W0:Y:S01]  /*0060*/  LDCU.64 UR10, c[0x0][0x398] ;  /* 0x00007300ff0a77ac */ /* 0x000e220008000a00 */
[----:B------:R-:W4:Y:S04]  /*0070*/  LDCU.64 UR8, c[0x0][0x3a0] ;  /* 0x00007400ff0877ac */ /* 0x000f280008000a00 */
[----:B------:R-:W1:Y:S01]  /*0080*/  S2UR UR7, SR_CTAID.Y ;  /* 0x00000000000779c3 */ /* 0x000e620000002600 */
[----:B------:R-:W5:Y:S07]  /*0090*/  LDCU UR4, c[0x0][0x2f8] ;  /* 0x00005f00ff0477ac */ /* 0x000f6e0008000800 */
[----:B------:R-:W1:Y:S08]  /*00a0*/  LDC R3, c[0x0][0x364] ;  /* 0x0000d900ff037b82 */ /* 0x000e700000000800 */
[----:B------:R-:W3:Y:S01]  /*00b0*/  S2UR UR6, SR_CTAID.X ;  /* 0x00000000000679c3 */ /* 0x000ee20000002500 */
[----:B-1----:R-:W-:-:S05]  /*00c0*/  IMAD R3, R3, UR7, R8 ;  /* 0x0000000703037c24 */ /* 0x002fca000f8e0208 */
[----:B0-----:R-:W-:Y:S01]  /*00d0*/  ISETP.GE.U32.AND P0, PT, R3, UR10, PT ;  /* 0x0000000a03007c0c */ /* 0x001fe2000bf06070 */
[----:B---3--:R-:W-:-:S03]  /*00e0*/  IMAD R0, R0, UR6, R9 ;  /* 0x0000000600007c24 */ /* 0x008fc6000f8e0209 */
[----:B------:R-:W-:Y:S01]  /*00f0*/  ISETP.GE.U32.AND.EX P0, PT, RZ, UR11, PT, P0 ;  /* 0x0000000bff007c0c */ /* 0x000fe2000bf06100 */
[--C-:B----4-:R-:W-:Y:S01]  /*0100*/  IMAD R5, R3, UR8, R0.reuse ;  /* 0x0000000803057c24 */ /* 0x110fe2000f8e0200 */
[----:B------:R-:W-:Y:S02]  /*0110*/  ISETP.GE.U32.AND P1, PT, R0, UR8, PT ;  /* 0x0000000800007c0c */ /* 0x000fe4000bf26070 */
[----:B------:R-:W-:-:S04]  /*0120*/  SHF.R.S32.HI R2, RZ, 0x1f, R0 ;  /* 0x0000001fff027819 */ /* 0x000fc80000011400 */
[----:B------:R-:W-:Y:S02]  /*0130*/  ISETP.GE.U32.OR.EX P0, PT, R2, UR9, P0, P1 ;  /* 0x0000000902007c0c */ /* 0x000fe40008706510 */
[----:B-----5:R-:W-:-:S05]  /*0140*/  IADD3 R6, P1, PT, R1, UR4, RZ ;  /* 0x0000000401067c10 */ /* 0x020fca000ff3e0ff */
[----:B--2---:R-:W-:-:S06]  /*0150*/  IMAD.X R7, RZ, RZ, UR5, P1 ;  /* 0x00000005ff077e24 */ /* 0x004fcc00088e06ff */
[----:B------:R-:W-:Y:S05]  /*0160*/  @P0 EXIT ;  /* 0x000000000000094d */ /* 0x000fea0003800000 */
[----:B------:R-:W0:Y:S01]  /*0170*/  LDC.64 R2, c[0x0][0x380] ;  /* 0x0000e000ff027b82 */ /* 0x000e220000000a00 */
[----:B------:R-:W1:Y:S01]  /*0180*/  LDCU.64 UR8, c[0x0][0x358] ;  /* 0x00006b00ff0877ac */ /* 0x000e620008000a00 */
[----:B0-----:R-:W-:-:S05]  /*0190*/  IMAD.WIDE R2, R5, 0x4, R2 ;  /* 0x0000000405027825 */ /* 0x001fca00078e0202 */
[----:B-1----:R-:W2:Y:S01]  /*01a0*/  LDG.E R4, desc[UR8][R2.64] ;  /* 0x0000000802047981 */ /* 0x002ea2000c1e1900 */
[----:B------:R-:W0:Y:S01]  /*01b0*/  S2UR UR6, SR_CgaCtaId ;  /* 0x00000000000679c3 */ /* 0x000e220000008800 */
[----:B------:R-:W-:Y:S01]  /*01c0*/  UMOV UR4, 0x400 ;  /* 0x0000040000047882 */ /* 0x000fe20000000000 */
[----:B------:R-:W-:Y:S01]  /*01d0*/  IMAD R0, R9, 0x20, R8 ;  /* 0x0000002009007824 */ /* 0x000fe200078e0208 */
[----:B------:R-:W-:Y:S01]  /*01e0*/  UIADD3 UR5, UPT, UPT, UR4, 0x1000, URZ ;  /* 0x0000100004057890 */ /* 0x000fe2000fffe0ff */
[----:B------:R-:W-:Y:S03]  /*01f0*/  BSSY.RECONVERGENT B0, `(.L_x_0) ;  /* 0x0000016000007945 */ /* 0x000fe60003800200 */
[C---:B------:R-:W-:Y:S02]  /*0200*/  ISETP.GT.U32.AND P4, PT, R0.reuse, 0xf, PT ;  /* 0x0000000f0000780c */ /* 0x040fe40003f84070 */
[----:B------:R-:W-:-:S02]  /*0210*/  ISETP.GT.U32.AND P0, PT, R0, 0x7, PT ;  /* 0x000000070000780c */ /* 0x000fc40003f04070 */
[C---:B------:R-:W-:Y:S02]  /*0220*/  ISETP.GT.U32.AND P1, PT, R0.reuse, 0x3, PT ;  /* 0x000000030000780c */ /* 0x040fe40003f24070 */
[C---:B------:R-:W-:Y:S02]  /*0230*/  ISETP.GT.U32.AND P2, PT, R0.reuse, 0x1, PT ;  /* 0x000000010000780c */ /* 0x040fe40003f44070 */
[----:B------:R-:W-:Y:S01]  /*0240*/  ISETP.NE.AND P3, PT, R0, RZ, PT ;  /* 0x000000ff0000720c */ /* 0x000fe20003f65270 */
[----:B0-----:R-:W-:Y:S02]  /*0250*/  ULEA UR4, UR6, UR4, 0x18 ;  /* 0x0000000406047291 */ /* 0x001fe4000f8ec0ff */
[----:B------:R-:W-:-:S04]  /*0260*/  ULEA UR5, UR6, UR5, 0x18 ;  /* 0x0000000506057291 */ /* 0x000fc8000f8ec0ff */
[C---:B------:R-:W-:Y:S02]  /*0270*/  LEA R5, R0.reuse, UR4, 0x2 ;  /* 0x0000000400057c11 */ /* 0x040fe4000f8e10ff */
[----:B------:R-:W-:-:S03]  /*0280*/  LEA R9, R0, UR5, 0x2 ;  /* 0x0000000500097c11 */ /* 0x000fc6000f8e10ff */
[----:B--2---:R0:W-:Y:S04]  /*0290*/  STS [R5], R4 ;  /* 0x0000000405007388 */ /* 0x0041e80000000800 */
[----:B------:R0:W-:Y:S01]  /*02a0*/  STS [R9], R4 ;  /* 0x0000000409007388 */ /* 0x0001e20000000800 */
[----:B------:R-:W-:Y:S06]  /*02b0*/  BAR.SYNC.DEFER_BLOCKING 0x0 ;  /* 0x0000000000007b1d */ /* 0x000fec0000010000 */
[----:B------:R-:W-:Y:S05]  /*02c0*/  @P4 BRA `(.L_x_1) ;  /* 0x0000000000204947 */ /* 0x000fea0003800000 */
[----:B------:R-:W-:Y:S04]  /*02d0*/  LDS R0, [R9] ;  /* 0x0000000009007984 */ /* 0x000fe80000000800 */
[----:B0-----:R-:W0:Y:S02]  /*02e0*/  LDS R4, [R9+0x40] ;  /* 0x0000400009047984 */ /* 0x001e240000000800 */
[----:B0-----:R-:W-:-:S13]  /*02f0*/  FSETP.GT.AND P4, PT, R0, R4, PT ;  /* 0x000000040000720b */ /* 0x001fda0003f84000 */
[----:B------:R-:W-:Y:S04]  /*0300*/  @P4 STS [R9], R4 ;  /* 0x0000000409004388 */ /* 0x000fe80000000800 */
[----:B------:R-:W-:Y:S04]  /*0310*/  LDS R0, [R5] ;  /* 0x0000000005007984 */ /* 0x000fe80000000800 */
[----:B------:R-:W0:Y:S02]  /*0320*/  LDS R8, [R5+0x40] ;  /* 0x0000400005087984 */ /* 0x000e240000000800 */
[----:B0-----:R-:W-:-:S13]  /*0330*/  FSETP.GEU.AND P4, PT, R0, R8, PT ;  /* 0x000000080000720b */ /* 0x001fda0003f8e000 */
[----:B------:R1:W-:Y:S02]  /*0340*/  @!P4 STS [R5], R8 ;  /* 0x000000080500c388 */ /* 0x0003e40000000800 */
.L_x_1:
[----:B------:R-:W-:Y:S05]  /*0350*/  BSYNC.RECONVERGENT B0 ;  /* 0x0000000000007941 */ /* 0x000fea0003800200 */
.L_x_0:
[----:B------:R-:W-:Y:S06]  /*0360*/  BAR.SYNC.DEFER_BLOCKING 0x0 ;  /* 0x0000000000007b1d */ /* 0x000fec0000010000 */
[----:B------:R-:W-:Y:S04]  /*0370*/  BSSY.RECONVERGENT B0, `(.L_x_2) ;  /* 0x000000a000007945 */ /* 0x000fe80003800200 */
[----:B------:R-:W-:Y:S05]  /*0380*/  @P0 BRA `(.L_x_3) ;  /* 0x0000000000200947 */ /* 0x000fea0003800000 */
[----:B------:R-:W-:Y:S04]  /*0390*/  LDS R0, [R9] ;  /* 0x0000000009007984 */ /* 0x000fe80000000800 */
[----:B0-----:R-:W0:Y:S02]  /*03a0*/  LDS R4, [R9+0x20] ;  /* 0x0000200009047984 */ /* 0x001e240000000800 */
[----:B0-----:R-:W-:-:S13]  /*03b0*/  FSETP.GT.AND P0, PT, R0, R4, PT ;  /* 0x000000040000720b */ /* 0x001fda0003f04000 */
[----:B------:R-:W-:Y:S04]  /*03c0*/  @P0 STS [R9], R4 ;  /* 0x0000000409000388 */ /* 0x000fe80000000800 */
[----:B------:R-:W-:Y:S04]  /*03d0*/  LDS R0, [R5] ;  /* 0x0000000005007984 */ /* 0x000fe80000000800 */
[----:B-1----:R-:W0:Y:S02]  /*03e0*/  LDS R8, [R5+0x20] ;  /* 0x0000200005087984 */ /* 0x002e240000000800 */
[----:B0-----:R-:W-:-:S13]  /*03f0*/  FSETP.GEU.AND P0, PT, R0, R8, PT ;  /* 0x000000080000720b */ /* 0x001fda0003f0e000 */
[----:B------:R2:W-:Y:S02]  /*0400*/  @!P0 STS [R5], R8 ;  /* 0x0000000805008388 */ /* 0x0005e40000000800 */
.L_x_3:
[----:B------:R-:W-:Y:S05]  /*0410*/  BSYNC.RECONVERGENT B0 ;  /* 0x0000000000007941 */ /* 0x000fea0003800200 */
.L_x_2:
        /* <DEDUP_REMOVED lines=8> */
[----:B-12---:R-:W0:Y:S02]  /*04a0*/  LDS R8, [R5+0x10] ;  /* 0x0000100005087984 */ /* 0x006e240000000800 */
[----:B0-----:R-:W-:-:S13]  /*04b0*/  FSETP.GEU.AND P0, PT, R0, R8, PT ;  /* 0x000000080000720b */ /* 0x001fda0003f0e000 */
[----:B------:R3:W-:Y:S02]  /*04c0*/  @!P0 STS [R5], R8 ;  /* 0x0000000805008388 */ /* 0x0007e40000000800 */
.L_x_5:
[----:B------:R-:W-:Y:S05]  /*04d0*/  BSYNC.RECONVERGENT B0 ;  /* 0x0000000000007941 */ /* 0x000fea0003800200 */
.L_x_4:
        /* <DEDUP_REMOVED lines=8> */
[----:B-123--:R-:W0:Y:S02]  /*0560*/  LDS R8, [R5+0x8] ;  /* 0x0000080005087984 */ /* 0x00ee240000000800 */
[----:B0-----:R-:W-:-:S13]  /*0570*/  FSETP.GEU.AND P0, PT, R0, R8, PT ;  /* 0x000000080000720b */ /* 0x001fda0003f0e000 */
[----:B------:R4:W-:Y:S02]  /*0580*/  @!P0 STS [R5], R8 ;  /* 0x0000000805008388 */ /* 0x0009e40000000800 */
.L_x_7:
[----:B------:R-:W-:Y:S05]  /*0590*/  BSYNC.RECONVERGENT B0 ;  /* 0x0000000000007941 */ /* 0x000fea0003800200 */
.L_x_6:
[----:B------:R-:W-:Y:S06]  /*05a0*/  BAR.SYNC.DEFER_BLOCKING 0x0 ;  /* 0x0000000000007b1d */ /* 0x000fec0000010000 */
[----:B------:R-:W-:Y:S04]  /*05b0*/  BSSY.RECONVERGENT B0, `(.L_x_8) ;  /* 0x000000a000007945 */ /* 0x000fe80003800200 */
[----:B------:R-:W-:Y:S05]  /*05c0*/  @P3 BRA `(.L_x_9) ;  /* 0x0000000000203947 */ /* 0x000fea0003800000 */
[----:B------:R-:W-:Y:S04]  /*05d0*/  LDS R0, [R9] ;  /* 0x0000000009007984 */ /* 0x000fe80000000800 */
[----:B0-----:R-:W0:Y:S02]  /*05e0*/  LDS R4, [UR4+0x1004] ;  /* 0x00100404ff047984 */ /* 0x001e240008000800 */
[----:B0-----:R-:W-:-:S13]  /*05f0*/  FSETP.GT.AND P0, PT, R0, R4, PT ;  /* 0x000000040000720b */ /* 0x001fda0003f04000 */
[----:B------:R-:W-:Y:S04]  /*0600*/  @P0 STS [R9], R4 ;  /* 0x0000000409000388 */ /* 0x000fe80000000800 */
[----:B------:R-:W-:Y:S04]  /*0610*/  LDS R0, [R5] ;  /* 0x0000000005007984 */ /* 0x000fe80000000800 */
[----:B-1234-:R-:W0:Y:S02]  /*0620*/  LDS R8, [UR4+0x4] ;  /* 0x00000404ff087984 */ /* 0x01ee240008000800 */
[----:B0-----:R-:W-:-:S13]  /*0630*/  FSETP.GEU.AND P0, PT, R0, R8, PT ;  /* 0x000000080000720b */ /* 0x001fda0003f0e000 */
[----:B------:R0:W-:Y:S02]  /*0640*/  @!P0 STS [R5], R8 ;  /* 0x0000000805008388 */ /* 0x0001e40000000800 */
.L_x_9:
[----:B------:R-:W-:Y:S05]  /*0650*/  BSYNC.RECONVERGENT B0 ;  /* 0x0000000000007941 */ /* 0x000fea0003800200 */
.L_x_8:
[----:B------:R-:W-:Y:S06]  /*0660*/  BAR.SYNC.DEFER_BLOCKING 0x0 ;  /* 0x0000000000007b1d */ /* 0x000fec0000010000 */
[----:B------:R-:W-:Y:S05]  /*0670*/  @P3 EXIT ;  /* 0x000000000000394d */ /* 0x000fea0003800000 */
[----:B------:R-:W5:Y:S01]  /*0680*/  LDS R0, [UR4+0x1000] ;  /* 0x00100004ff007984 */ /* 0x000f620008000800 */
[----:B01234-:R-:W5:Y:S03]  /*0690*/  LDC.64 R8, c[0x0][0x388] ;  /* 0x0000e200ff087b82 */ /* 0x01ff660000000a00 */
[----:B------:R-:W0:Y:S05]  /*06a0*/  LDS R10, [UR4] ;  /* 0x00000004ff0a7984 */ /* 0x000e2a0008000800 */
[----:B------:R-:W0:Y:S01]  /*06b0*/  LDC.64 R12, c[0x0][0x390] ;  /* 0x0000e400ff0c7b82 */ /* 0x000e220000000a00 */
[----:B------:R-:W-:Y:S01]  /*06c0*/  MOV R11, 0x0 ;  /* 0x00000000000b7802 */ /* 0x000fe20000000f00 */
[----:B------:R-:W1:Y:S01]  /*06d0*/  LDCU.64 UR4, c[0x4][0x8] ;  /* 0x01000100ff0477ac */ /* 0x000e620008000a00 */
[----:B-----5:R2:W-:Y:S04]  /*06e0*/  STG.E desc[UR8][R8.64], R0 ;  /* 0x0000000008007986 */ /* 0x0205e8000c101908 */
[----:B0-----:R2:W-:Y:S04]  /*06f0*/  STG.E desc[UR8][R12.64], R10 ;  /* 0x0000000a0c007986 */ /* 0x0015e8000c101908 */
[----:B------:R-:W3:Y:S01]  /*0700*/  LDG.E R2, desc[UR8][R2.64] ;  /* 0x0000000802027981 */ /* 0x000ee2000c1e1900 */
[----:B------:R2:W0:Y:S01]  /*0710*/  LDC.64 R16, c[0x4][R11] ;  /* 0x010000000b107b82 */ /* 0x0004220000000a00 */
[----:B-1----:R-:W-:-:S02]  /*0720*/  IMAD.U32 R4, RZ, RZ, UR4 ;  /* 0x00000004ff047e24 */ /* 0x002fc4000f8e00ff */
[----:B------:R-:W-:Y:S01]  /*0730*/  IMAD.U32 R5, RZ, RZ, UR5 ;  /* 0x00000005ff057e24 */ /* 0x000fe2000f8e00ff */
[----:B---3--:R-:W1:Y:S02]  /*0740*/  F2F.F64.F32 R14, R2 ;  /* 0x00000002000e7310 */ /* 0x008e640000201800 */
[----:B01----:R2:W-:Y:S04]  /*0750*/  STL.64 [R1], R14 ;  /* 0x0000000e01007387 */ /* 0x0035e80000100a00 */
[----:B------:R-:W-:-:S07]  /*0760*/  LEPC R20, `(.L_x_10) ;  /* 0x000000001014794e */ /* 0x000fce0000000000 */
[----:B--2---:R-:W-:Y:S05]  /*0770*/  CALL.ABS.NOINC R16 ;  /* 0x0000000010007343 */ /* 0x004fea0003c00000 */
.L_x_10:
[----:B------:R-:W-:Y:S05]  /*0780*/  EXIT ;  /* 0x000000000000794d */ /* 0x000fea0003800000 */
.L_x_11:
[----:B------:R-:W-:-:S00]  /*0790*/  BRA `(.L_x_11) ;  /* 0xfffffffc00fc7947 */ /* 0x000fc0000383ffff */
[----:B------:R-:W-:-:S00]  /*07a0*/  NOP ;  /* 0x0000000000007918 */ /* 0x000fc00000000000 */
        /* <DEDUP_REMOVED lines=13> */
.L_x_12:


//--------------------- .nv.global.init           --------------------------
	.section	.nv.global.init,"aw",@progbits
.nv.global.init:
	.type		$str,@object
	.size		$str,(.L_0 - $str)
$str:
        /*0000*/ 	.byte	0x47, 0x75, 0x61, 0x72, 0x64, 0x6f, 0x20, 0x65, 0x6c, 0x20, 0x76, 0x61, 0x6c, 0x6f, 0x72, 0x20
        /*0010*/ 	.byte	0x25, 0x66, 0x0a, 0x00
.L_0:


//--------------------- .nv.shared._Z15calculateMaxMinPKfRfS1_mm --------------------------
	.section	.nv.shared._Z15calculateMaxMinPKfRfS1_mm,"aw",@nobits
	.sectionflags	@""
	.align	4
.nv.shared._Z15calculateMaxMinPKfRfS1_mm:
	.zero		9216


//--------------------- .nv.shared.reserved.0     --------------------------
	.section	.nv.shared.reserved.0,"aw",@nobits
	.weak		__nv_reservedSMEM_offset_0_alias
	.size		__nv_reservedSMEM_offset_0_alias, 0, 64
	.other		__nv_reservedSMEM_offset_0_alias,@"STO_CUDA_RESERVED_SHARED STV_DEFAULT"
__nv_reservedSMEM_offset_0_alias:
	.zero		0
	.zero		64


//--------------------- .nv.constant0._Z15calculateMaxMinPKfRfS1_mm --------------------------
	.section	.nv.constant0._Z15calculateMaxMinPKfRfS1_mm,"a",@progbits
	.sectionflags	@""
	.align	4
.nv.constant0._Z15calculateMaxMinPKfRfS1_mm:
	.zero		936


//--------------------- SYMBOLS --------------------------

	.type		.nv.reservedSmem.offset0,@object
	.size		.nv.reservedSmem.offset0,0x4
	.type		.nv.reservedSmem.cap,@object
	.size		.nv.reservedSmem.cap,0x4
	.type		vprintf,@function
